//
// Generated by NVIDIA NVVM Compiler
//
// Compiler Build ID: CL-36424714
// Cuda compilation tools, release 13.0, V13.0.88
// Based on NVVM 20.0.0
//

.version 9.0
.target sm_100
.address_size 64

	// .globl	default_function_kernel

.visible .entry default_function_kernel(
	.param .u64 .ptr .align 1 default_function_kernel_param_0,
	.param .u64 .ptr .align 1 default_function_kernel_param_1
)
.maxntid 12
{
	.reg .pred 	%p<2>;
	.reg .b16 	%rs<2>;
	.reg .b32 	%r<4>;
	.reg .b32 	%f<2>;
	.reg .b64 	%rd<9>;

	ld.param.u64 	%rd1, [default_function_kernel_param_0];
	ld.param.u64 	%rd2, [default_function_kernel_param_1];
	cvta.to.global.u64 	%rd3, %rd1;
	cvta.to.global.u64 	%rd4, %rd2;
	mov.u32 	%r1, %ctaid.x;
	mov.u32 	%r2, %tid.x;
	mad.lo.s32 	%r3, %r1, 12, %r2;
	cvt.u64.u32 	%rd5, %r3;
	mul.wide.u32 	%rd6, %r3, 4;
	add.s64 	%rd7, %rd4, %rd6;
	ld.global.nc.f32 	%f1, [%rd7];
	setp.nan.f32 	%p1, %f1, %f1;
	selp.u16 	%rs1, 1, 0, %p1;
	add.s64 	%rd8, %rd3, %rd5;
	st.global.u8 	[%rd8], %rs1;
	ret;

}


// ===== COMPILED SASS (sm_100) =====

	.target	sm_100

	.elftype	@"ET_EXEC"


//--------------------- .note.nv.tkinfo           --------------------------
	.section	.note.nv.tkinfo,"",@"SHT_NOTE"
	.sectionflags	@"SHF_NOTE_NV_TKINFO"
	.tkinfo
        /*0018*/ 	.word	0x00000002
        /*0030*/ 	.string	""
        /*0030*/ 	.string	"ptxas"
        /*0030*/ 	.string	"Cuda compilation tools, release 13.0, V13.0.88"
        /*0030*/ 	.string	"Build cuda_13.0.r13.0/compiler.36424714_0"
        /*0030*/ 	.string	"-arch sm_100 -m 64 "



//--------------------- .note.nv.cuinfo           --------------------------
	.section	.note.nv.cuinfo,"",@"SHT_NOTE"
	.sectionflags	@"SHF_NOTE_NV_CUINFO"
        /*0018*/ 	.short	0x0002
        /*001a*/ 	.short	0x0064
        /*001c*/ 	.short	0x0082
	.zero		2


//--------------------- .nv.info                  --------------------------
	.section	.nv.info,"",@"SHT_CUDA_INFO"
	.align	4


	//----- nvinfo : EIATTR_REGCOUNT
	.align		4
        /*0000*/ 	.byte	0x04, 0x2f
        /*0002*/ 	.short	(.L_1 - .L_0)
	.align		4
.L_0:
        /*0004*/ 	.word	index@(default_function_kernel)
        /*0008*/ 	.word	0x0000000a


	//----- nvinfo : EIATTR_FRAME_SIZE
	.align		4
.L_1:
        /*000c*/ 	.byte	0x04, 0x11
        /*000e*/ 	.short	(.L_3 - .L_2)
	.align		4
.L_2:
        /*0010*/ 	.word	index@(default_function_kernel)
        /*0014*/ 	.word	0x00000000


	//----- nvinfo : EIATTR_MIN_STACK_SIZE
	.align		4
.L_3:
        /*0018*/ 	.byte	0x04, 0x12
        /*001a*/ 	.short	(.L_5 - .L_4)
	.align		4
.L_4:
        /*001c*/ 	.word	index@(default_function_kernel)
        /*0020*/ 	.word	0x00000000
.L_5:


//--------------------- .nv.compat                --------------------------
	.section	.nv.compat,"",@"SHT_CUDA_COMPAT_INFO"
	.align	4
        /*0000*/ 	.byte	0x02, 0x09, 0x00, 0x00, 0x02, 0x02, 0x01, 0x00, 0x02, 0x05, 0x05, 0x00, 0x03, 0x07, 0x01, 0x01
        /*0010*/ 	.byte	0x02, 0x03, 0x00, 0x00, 0x02, 0x06, 0x01, 0x00, 0x04, 0x0b, 0x08, 0x00, 0x09, 0x00, 0x00, 0x00
        /*0020*/ 	.byte	0x00, 0x00, 0x00, 0x00


//--------------------- .nv.info.default_function_kernel --------------------------
	.section	.nv.info.default_function_kernel,"",@"SHT_CUDA_INFO"
	.sectionflags	@""
	.align	4


	//----- nvinfo : EIATTR_CUDA_API_VERSION
	.align		4
        /*0000*/ 	.byte	0x04, 0x37
        /*0002*/ 	.short	(.L_7 - .L_6)
.L_6:
        /*0004*/ 	.word	0x00000082


	//----- nvinfo : EIATTR_KPARAM_INFO
	.align		4
.L_7:
        /*0008*/ 	.byte	0x04, 0x17
        /*000a*/ 	.short	(.L_9 - .L_8)
.L_8:
        /*000c*/ 	.word	0x00000000
        /*0010*/ 	.short	0x0001
        /*0012*/ 	.short	0x0008
        /*0014*/ 	.byte	0x00, 0xf5, 0x21, 0x00


	//----- nvinfo : EIATTR_KPARAM_INFO
	.align		4
.L_9:
        /*0018*/ 	.byte	0x04, 0x17
        /*001a*/ 	.short	(.L_11 - .L_10)
.L_10:
        /*001c*/ 	.word	0x00000000
        /*0020*/ 	.short	0x0000
        /*0022*/ 	.short	0x0000
        /*0024*/ 	.byte	0x00, 0xf5, 0x21, 0x00


	//----- nvinfo : EIATTR_SPARSE_MMA_MASK
	.align		4
.L_11:
        /*0028*/ 	.byte	0x03, 0x50
        /*002a*/ 	.short	0x0000


	//----- nvinfo : EIATTR_MAXREG_COUNT
	.align		4
        /*002c*/ 	.byte	0x03, 0x1b
        /*002e*/ 	.short	0x00ff


	//----- nvinfo : EIATTR_MERCURY_ISA_VERSION
	.align		4
        /*0030*/ 	.byte	0x03, 0x5f
        /*0032*/ 	.short	0x0101


	//----- nvinfo : EIATTR_VRC_CTA_INIT_COUNT
	.align		4
        /*0034*/ 	.byte	0x02, 0x4a
	.zero		1
	.zero		1


	//----- nvinfo : EIATTR_EXIT_INSTR_OFFSETS
	.align		4
        /*0038*/ 	.byte	0x04, 0x1c
        /*003a*/ 	.short	(.L_13 - .L_12)


	//   ....[0]....
.L_12:
        /*003c*/ 	.word	0x000000e0


	//----- nvinfo : EIATTR_MAX_THREADS
	.align		4
.L_13:
        /*0040*/ 	.byte	0x04, 0x05
        /*0042*/ 	.short	(.L_15 - .L_14)
.L_14:
        /*0044*/ 	.word	0x0000000c
        /*0048*/ 	.word	0x00000001
        /*004c*/ 	.word	0x00000001


	//----- nvinfo : EIATTR_CBANK_PARAM_SIZE
	.align		4
.L_15:
        /*0050*/ 	.byte	0x03, 0x19
        /*0052*/ 	.short	0x0010


	//----- nvinfo : EIATTR_PARAM_CBANK
	.align		4
        /*0054*/ 	.byte	0x04, 0x0a
        /*0056*/ 	.short	(.L_17 - .L_16)
	.align		4
.L_16:
        /*0058*/ 	.word	index@(.nv.constant0.default_function_kernel)
        /*005c*/ 	.short	0x0380
        /*005e*/ 	.short	0x0010


	//----- nvinfo : EIATTR_SW_WAR
	.align		4
.L_17:
        /*0060*/ 	.byte	0x04, 0x36
        /*0062*/ 	.short	(.L_19 - .L_18)
.L_18:
        /*0064*/ 	.word	0x00000008
.L_19:


//--------------------- .nv.callgraph             --------------------------
	.section	.nv.callgraph,"",@"SHT_CUDA_CALLGRAPH"
	.align	4
	.sectionentsize	8
	.align		4
        /*0000*/ 	.word	0x00000000
	.align		4
        /*0004*/ 	.word	0xffffffff
	.align		4
        /*0008*/ 	.word	0x00000000
	.align		4
        /*000c*/ 	.word	0xfffffffe
	.align		4
        /*0010*/ 	.word	0x00000000
	.align		4
        /*0014*/ 	.word	0xfffffffd
	.align		4
        /*0018*/ 	.word	0x00000000
	.align		4
        /*001c*/ 	.word	0xfffffffc


//--------------------- .text.default_function_kernel --------------------------
	.section	.text.default_function_kernel,"ax",@progbits
	.align	128
        .global         default_function_kernel
        .type           default_function_kernel,@function
        .size           default_function_kernel,(.L_x_1 - default_function_kernel)
        .other          default_function_kernel,@"STO_CUDA_ENTRY STV_DEFAULT"
default_function_kernel:
.text.default_function_kernel:
[----:B------:R-:W-:Y:S01]  /*0000*/  LDC R1, c[0x0][0x37c] ;  /* 0x0000df00ff017b82 */ /* 0x000fe20000000800 */
[----:B------:R-:W0:Y:S07]  /*0010*/  S2R R5, SR_CTAID.X ;  /* 0x0000000000057919 */ /* 0x000e2e0000002500 */
[----:B------:R-:W1:Y:S01]  /*0020*/  LDC.64 R2, c[0x0][0x388] ;  /* 0x0000e200ff027b82 */ /* 0x000e620000000a00 */
[----:B------:R-:W2:Y:S01]  /*0030*/  LDCU.64 UR4, c[0x0][0x358] ;  /* 0x00006b00ff0477ac */ /* 0x000ea20008000a00 */
[----:B------:R-:W0:Y:S01]  /*0040*/  S2R R0, SR_TID.X ;  /* 0x0000000000007919 */ /* 0x000e220000002100 */
[----:B------:R-:W3:Y:S01]  /*0050*/  LDCU.64 UR6, c[0x0][0x380] ;  /* 0x00007000ff0677ac */ /* 0x000ee20008000a00 */
[----:B0-----:R-:W-:-:S04]  /*0060*/  IMAD R5, R5, 0xc, R0 ;  /* 0x0000000c05057824 */ /* 0x001fc800078e0200 */
[----:B-1----:R-:W-:-:S06]  /*0070*/  IMAD.WIDE.U32 R2, R5, 0x4, R2 ;  /* 0x0000000405027825 */ /* 0x002fcc00078e0002 */
[----:B--2---:R-:W2:Y:S01]  /*0080*/  LDG.E.CONSTANT R2, desc[UR4][R2.64] ;  /* 0x0000000402027981 */ /* 0x004ea2000c1e9900 */
[----:B---3--:R-:W-:-:S04]  /*0090*/  IADD3 R4, P1, PT, R5, UR6, RZ ;  /* 0x0000000605047c10 */ /* 0x008fc8000ff3e0ff */
[----:B------:R-:W-:Y:S02]  /*00a0*/  IADD3.X R5, PT, PT, RZ, UR7, RZ, P1, !PT ;  /* 0x00000007ff057c10 */ /* 0x000fe40008ffe4ff */
[----:B--2---:R-:W-:-:S04]  /*00b0*/  FSETP.NAN.AND P0, PT, R2, R2, PT ;  /* 0x000000020200720b */ /* 0x004fc80003f08000 */
[----:B------:R-:W-:-:S05]  /*00c0*/  SEL R7, RZ, 0x1, !P0 ;  /* 0x00000001ff077807 */ /* 0x000fca0004000000 */
[----:B------:R-:W-:Y:S01]  /*00d0*/  STG.E.U8 desc[UR4][R4.64], R7 ;  /* 0x0000000704007986 */ /* 0x000fe2000c101104 */
[----:B------:R-:W-:Y:S05]  /*00e0*/  EXIT ;  /* 0x000000000000794d */ /* 0x000fea0003800000 */
.L_x_0:
[----:B------:R-:W-:-:S00]  /*00f0*/  BRA `(.L_x_0) ;  /* 0xfffffffc00fc7947 */ /* 0x000fc0000383ffff */
[----:B------:R-:W-:-:S00]  /*0100*/  NOP ;  /* 0x0000000000007918 */ /* 0x000fc00000000000 */
[----:B------:R-:W-:-:S00]  /*0110*/  NOP ;  /* 0x0000000000007918 */ /* 0x000fc00000000000 */
[----:B------:R-:W-:-:S00]  /*0120*/  NOP ;  /* 0x0000000000007918 */ /* 0x000fc00000000000 */
[----:B------:R-:W-:-:S00]  /*0130*/  NOP ;  /* 0x0000000000007918 */ /* 0x000fc00000000000 */
[----:B------:R-:W-:-:S00]  /*0140*/  NOP ;  /* 0x0000000000007918 */ /* 0x000fc00000000000 */
[----:B------:R-:W-:-:S00]  /*0150*/  NOP ;  /* 0x0000000000007918 */ /* 0x000fc00000000000 */
[----:B------:R-:W-:-:S00]  /*0160*/  NOP ;  /* 0x0000000000007918 */ /* 0x000fc00000000000 */
[----:B------:R-:W-:-:S00]  /*0170*/  NOP ;  /* 0x0000000000007918 */ /* 0x000fc00000000000 */
.L_x_1:


//--------------------- .nv.shared.reserved.0     --------------------------
	.section	.nv.shared.reserved.0,"aw",@nobits
	.weak		__nv_reservedSMEM_offset_0_alias
	.size		__nv_reservedSMEM_offset_0_alias, 0, 64
	.other		__nv_reservedSMEM_offset_0_alias,@"STO_CUDA_RESERVED_SHARED STV_DEFAULT"
__nv_reservedSMEM_offset_0_alias:
	.zero		0
	.zero		64


//--------------------- .nv.constant0.default_function_kernel --------------------------
	.section	.nv.constant0.default_function_kernel,"a",@progbits
	.sectionflags	@""
	.align	4
.nv.constant0.default_function_kernel:
	.zero		912


//--------------------- SYMBOLS --------------------------

	.type		.nv.reservedSmem.offset0,@object
	.size		.nv.reservedSmem.offset0,0x4
